//
// Generated by NVIDIA NVVM Compiler
//
// Compiler Build ID: CL-36424714
// Cuda compilation tools, release 13.0, V13.0.88
// Based on NVVM 20.0.0
//

.version 9.0
.target sm_100
.address_size 64

	// .globl	computeAndOperation

.visible .entry computeAndOperation(
	.param .u64 .ptr .align 1 computeAndOperation_param_0,
	.param .u64 .ptr .align 1 computeAndOperation_param_1,
	.param .u64 .ptr .align 1 computeAndOperation_param_2,
	.param .u32 computeAndOperation_param_3
)
{
	.reg .pred 	%p<2>;
	.reg .b32 	%r<9>;
	.reg .b64 	%rd<11>;

	ld.param.u64 	%rd1, [computeAndOperation_param_0];
	ld.param.u64 	%rd2, [computeAndOperation_param_1];
	ld.param.u64 	%rd3, [computeAndOperation_param_2];
	ld.param.u32 	%r2, [computeAndOperation_param_3];
	mov.u32 	%r3, %ctaid.x;
	mov.u32 	%r4, %ntid.x;
	mov.u32 	%r5, %tid.x;
	mad.lo.s32 	%r1, %r3, %r4, %r5;
	setp.ge.s32 	%p1, %r1, %r2;
	@%p1 bra 	$L__BB0_2;
	cvta.to.global.u64 	%rd4, %rd1;
	cvta.to.global.u64 	%rd5, %rd2;
	cvta.to.global.u64 	%rd6, %rd3;
	mul.wide.s32 	%rd7, %r1, 4;
	add.s64 	%rd8, %rd4, %rd7;
	ld.global.u32 	%r6, [%rd8];
	add.s64 	%rd9, %rd5, %rd7;
	ld.global.u32 	%r7, [%rd9];
	and.b32  	%r8, %r7, %r6;
	add.s64 	%rd10, %rd6, %rd7;
	st.global.u32 	[%rd10], %r8;
$L__BB0_2:
	ret;

}


// ===== COMPILED SASS (sm_100) =====

	.target	sm_100

	.elftype	@"ET_EXEC"


//--------------------- .note.nv.tkinfo           --------------------------
	.section	.note.nv.tkinfo,"",@"SHT_NOTE"
	.sectionflags	@"SHF_NOTE_NV_TKINFO"
	.tkinfo
        /*0018*/ 	.word	0x00000002
        /*0030*/ 	.string	""
        /*0030*/ 	.string	"ptxas"
        /*0030*/ 	.string	"Cuda compilation tools, release 13.0, V13.0.88"
        /*0030*/ 	.string	"Build cuda_13.0.r13.0/compiler.36424714_0"
        /*0030*/ 	.string	"-arch sm_100 -m 64 "



//--------------------- .note.nv.cuinfo           --------------------------
	.section	.note.nv.cuinfo,"",@"SHT_NOTE"
	.sectionflags	@"SHF_NOTE_NV_CUINFO"
        /*0018*/ 	.short	0x0002
        /*001a*/ 	.short	0x0064
        /*001c*/ 	.short	0x0082
	.zero		2


//--------------------- .nv.info                  --------------------------
	.section	.nv.info,"",@"SHT_CUDA_INFO"
	.align	4


	//----- nvinfo : EIATTR_REGCOUNT
	.align		4
        /*0000*/ 	.byte	0x04, 0x2f
        /*0002*/ 	.short	(.L_1 - .L_0)
	.align		4
.L_0:
        /*0004*/ 	.word	index@(computeAndOperation)
        /*0008*/ 	.word	0x0000000c


	//----- nvinfo : EIATTR_FRAME_SIZE
	.align		4
.L_1:
        /*000c*/ 	.byte	0x04, 0x11
        /*000e*/ 	.short	(.L_3 - .L_2)
	.align		4
.L_2:
        /*0010*/ 	.word	index@(computeAndOperation)
        /*0014*/ 	.word	0x00000000


	//----- nvinfo : EIATTR_MIN_STACK_SIZE
	.align		4
.L_3:
        /*0018*/ 	.byte	0x04, 0x12
        /*001a*/ 	.short	(.L_5 - .L_4)
	.align		4
.L_4:
        /*001c*/ 	.word	index@(computeAndOperation)
        /*0020*/ 	.word	0x00000000
.L_5:


//--------------------- .nv.compat                --------------------------
	.section	.nv.compat,"",@"SHT_CUDA_COMPAT_INFO"
	.align	4
        /*0000*/ 	.byte	0x02, 0x09, 0x00, 0x00, 0x02, 0x02, 0x01, 0x00, 0x02, 0x05, 0x05, 0x00, 0x03, 0x07, 0x01, 0x01
        /*0010*/ 	.byte	0x02, 0x03, 0x00, 0x00, 0x02, 0x06, 0x01, 0x00, 0x04, 0x0b, 0x08, 0x00, 0x09, 0x00, 0x00, 0x00
        /*0020*/ 	.byte	0x00, 0x00, 0x00, 0x00


//--------------------- .nv.info.computeAndOperation --------------------------
	.section	.nv.info.computeAndOperation,"",@"SHT_CUDA_INFO"
	.sectionflags	@""
	.align	4


	//----- nvinfo : EIATTR_CUDA_API_VERSION
	.align		4
        /*0000*/ 	.byte	0x04, 0x37
        /*0002*/ 	.short	(.L_7 - .L_6)
.L_6:
        /*0004*/ 	.word	0x00000082


	//----- nvinfo : EIATTR_KPARAM_INFO
	.align		4
.L_7:
        /*0008*/ 	.byte	0x04, 0x17
        /*000a*/ 	.short	(.L_9 - .L_8)
.L_8:
        /*000c*/ 	.word	0x00000000
        /*0010*/ 	.short	0x0003
        /*0012*/ 	.short	0x0018
        /*0014*/ 	.byte	0x00, 0xf0, 0x11, 0x00


	//----- nvinfo : EIATTR_KPARAM_INFO
	.align		4
.L_9:
        /*0018*/ 	.byte	0x04, 0x17
        /*001a*/ 	.short	(.L_11 - .L_10)
.L_10:
        /*001c*/ 	.word	0x00000000
        /*0020*/ 	.short	0x0002
        /*0022*/ 	.short	0x0010
        /*0024*/ 	.byte	0x00, 0xf5, 0x21, 0x00


	//----- nvinfo : EIATTR_KPARAM_INFO
	.align		4
.L_11:
        /*0028*/ 	.byte	0x04, 0x17
        /*002a*/ 	.short	(.L_13 - .L_12)
.L_12:
        /*002c*/ 	.word	0x00000000
        /*0030*/ 	.short	0x0001
        /*0032*/ 	.short	0x0008
        /*0034*/ 	.byte	0x00, 0xf5, 0x21, 0x00


	//----- nvinfo : EIATTR_KPARAM_INFO
	.align		4
.L_13:
        /*0038*/ 	.byte	0x04, 0x17
        /*003a*/ 	.short	(.L_15 - .L_14)
.L_14:
        /*003c*/ 	.word	0x00000000
        /*0040*/ 	.short	0x0000
        /*0042*/ 	.short	0x0000
        /*0044*/ 	.byte	0x00, 0xf5, 0x21, 0x00


	//----- nvinfo : EIATTR_SPARSE_MMA_MASK
	.align		4
.L_15:
        /*0048*/ 	.byte	0x03, 0x50
        /*004a*/ 	.short	0x0000


	//----- nvinfo : EIATTR_MAXREG_COUNT
	.align		4
        /*004c*/ 	.byte	0x03, 0x1b
        /*004e*/ 	.short	0x00ff


	//----- nvinfo : EIATTR_MERCURY_ISA_VERSION
	.align		4
        /*0050*/ 	.byte	0x03, 0x5f
        /*0052*/ 	.short	0x0101


	//----- nvinfo : EIATTR_VRC_CTA_INIT_COUNT
	.align		4
        /*0054*/ 	.byte	0x02, 0x4a
	.zero		1
	.zero		1


	//----- nvinfo : EIATTR_EXIT_INSTR_OFFSETS
	.align		4
        /*0058*/ 	.byte	0x04, 0x1c
        /*005a*/ 	.short	(.L_17 - .L_16)


	//   ....[0]....
.L_16:
        /*005c*/ 	.word	0x00000070


	//   ....[1]....
        /*0060*/ 	.word	0x00000130


	//----- nvinfo : EIATTR_CBANK_PARAM_SIZE
	.align		4
.L_17:
        /*0064*/ 	.byte	0x03, 0x19
        /*0066*/ 	.short	0x001c


	//----- nvinfo : EIATTR_PARAM_CBANK
	.align		4
        /*0068*/ 	.byte	0x04, 0x0a
        /*006a*/ 	.short	(.L_19 - .L_18)
	.align		4
.L_18:
        /*006c*/ 	.word	index@(.nv.constant0.computeAndOperation)
        /*0070*/ 	.short	0x0380
        /*0072*/ 	.short	0x001c


	//----- nvinfo : EIATTR_SW_WAR
	.align		4
.L_19:
        /*0074*/ 	.byte	0x04, 0x36
        /*0076*/ 	.short	(.L_21 - .L_20)
.L_20:
        /*0078*/ 	.word	0x00000008
.L_21:


//--------------------- .nv.callgraph             --------------------------
	.section	.nv.callgraph,"",@"SHT_CUDA_CALLGRAPH"
	.align	4
	.sectionentsize	8
	.align		4
        /*0000*/ 	.word	0x00000000
	.align		4
        /*0004*/ 	.word	0xffffffff
	.align		4
        /*0008*/ 	.word	0x00000000
	.align		4
        /*000c*/ 	.word	0xfffffffe
	.align		4
        /*0010*/ 	.word	0x00000000
	.align		4
        /*0014*/ 	.word	0xfffffffd
	.align		4
        /*0018*/ 	.word	0x00000000
	.align		4
        /*001c*/ 	.word	0xfffffffc


//--------------------- .text.computeAndOperation --------------------------
	.section	.text.computeAndOperation,"ax",@progbits
	.align	128
        .global         computeAndOperation
        .type           computeAndOperation,@function
        .size           computeAndOperation,(.L_x_1 - computeAndOperation)
        .other          computeAndOperation,@"STO_CUDA_ENTRY STV_DEFAULT"
computeAndOperation:
.text.computeAndOperation:
[----:B------:R-:W-:Y:S01]  /*0000*/  LDC R1, c[0x0][0x37c] ;  /* 0x0000df00ff017b82 */ /* 0x000fe20000000800 */
[----:B------:R-:W0:Y:S07]  /*0010*/  S2R R0, SR_TID.X ;  /* 0x0000000000007919 */ /* 0x000e2e0000002100 */
[----:B------:R-:W0:Y:S01]  /*0020*/  S2UR UR4, SR_CTAID.X ;  /* 0x00000000000479c3 */ /* 0x000e220000002500 */
[----:B------:R-:W1:Y:S07]  /*0030*/  LDCU UR5, c[0x0][0x398] ;  /* 0x00007300ff0577ac */ /* 0x000e6e0008000800 */
[----:B------:R-:W0:Y:S02]  /*0040*/  LDC R9, c[0x0][0x360] ;  /* 0x0000d800ff097b82 */ /* 0x000e240000000800 */
[----:B0-----:R-:W-:-:S05]  /*0050*/  IMAD R9, R9, UR4, R0 ;  /* 0x0000000409097c24 */ /* 0x001fca000f8e0200 */
[----:B-1----:R-:W-:-:S13]  /*0060*/  ISETP.GE.AND P0, PT, R9, UR5, PT ;  /* 0x0000000509007c0c */ /* 0x002fda000bf06270 */
[----:B------:R-:W-:Y:S05]  /*0070*/  @P0 EXIT ;  /* 0x000000000000094d */ /* 0x000fea0003800000 */
[----:B------:R-:W0:Y:S01]  /*0080*/  LDC.64 R2, c[0x0][0x380] ;  /* 0x0000e000ff027b82 */ /* 0x000e220000000a00 */
[----:B------:R-:W1:Y:S07]  /*0090*/  LDCU.64 UR4, c[0x0][0x358] ;  /* 0x00006b00ff0477ac */ /* 0x000e6e0008000a00 */
[----:B------:R-:W2:Y:S08]  /*00a0*/  LDC.64 R4, c[0x0][0x388] ;  /* 0x0000e200ff047b82 */ /* 0x000eb00000000a00 */
[----:B------:R-:W3:Y:S01]  /*00b0*/  LDC.64 R6, c[0x0][0x390] ;  /* 0x0000e400ff067b82 */ /* 0x000ee20000000a00 */
[----:B0-----:R-:W-:-:S06]  /*00c0*/  IMAD.WIDE R2, R9, 0x4, R2 ;  /* 0x0000000409027825 */ /* 0x001fcc00078e0202 */
[----:B-1----:R-:W4:Y:S01]  /*00d0*/  LDG.E R2, desc[UR4][R2.64] ;  /* 0x0000000402027981 */ /* 0x002f22000c1e1900 */
[----:B--2---:R-:W-:-:S06]  /*00e0*/  IMAD.WIDE R4, R9, 0x4, R4 ;  /* 0x0000000409047825 */ /* 0x004fcc00078e0204 */
[----:B------:R-:W4:Y:S01]  /*00f0*/  LDG.E R5, desc[UR4][R4.64] ;  /* 0x0000000404057981 */ /* 0x000f22000c1e1900 */
[----:B---3--:R-:W-:Y:S01]  /*0100*/  IMAD.WIDE R6, R9, 0x4, R6 ;  /* 0x0000000409067825 */ /* 0x008fe200078e0206 */
[----:B----4-:R-:W-:-:S05]  /*0110*/  LOP3.LUT R9, R5, R2, RZ, 0xc0, !PT ;  /* 0x0000000205097212 */ /* 0x010fca00078ec0ff */
[----:B------:R-:W-:Y:S01]  /*0120*/  STG.E desc[UR4][R6.64], R9 ;  /* 0x0000000906007986 */ /* 0x000fe2000c101904 */
[----:B------:R-:W-:Y:S05]  /*0130*/  EXIT ;  /* 0x000000000000794d */ /* 0x000fea0003800000 */
.L_x_0:
[----:B------:R-:W-:-:S00]  /*0140*/  BRA `(.L_x_0) ;  /* 0xfffffffc00fc7947 */ /* 0x000fc0000383ffff */
[----:B------:R-:W-:-:S00]  /*0150*/  NOP ;  /* 0x0000000000007918 */ /* 0x000fc00000000000 */
        /* <DEDUP_REMOVED lines=10> */
.L_x_1:


//--------------------- .nv.shared.reserved.0     --------------------------
	.section	.nv.shared.reserved.0,"aw",@nobits
	.weak		__nv_reservedSMEM_offset_0_alias
	.size		__nv_reservedSMEM_offset_0_alias, 0, 64
	.other		__nv_reservedSMEM_offset_0_alias,@"STO_CUDA_RESERVED_SHARED STV_DEFAULT"
__nv_reservedSMEM_offset_0_alias:
	.zero		0
	.zero		64


//--------------------- .nv.constant0.computeAndOperation --------------------------
	.section	.nv.constant0.computeAndOperation,"a",@progbits
	.sectionflags	@""
	.align	4
.nv.constant0.computeAndOperation:
	.zero		924


//--------------------- SYMBOLS --------------------------

	.type		.nv.reservedSmem.offset0,@object
	.size		.nv.reservedSmem.offset0,0x4
